	.headerflags	@"EF_CUDA_TEXMODE_UNIFIED EF_CUDA_64BIT_ADDRESS EF_CUDA_ACCELERATORS EF_CUDA_SM90 EF_CUDA_VIRTUAL_SM(EF_CUDA_SM90)"
	.elftype	@"ET_EXEC"


//--------------------- .nv.info                  --------------------------
	.section	.nv.info,"",@"SHT_CUDA_INFO"
	.align	4


	//----- nvinfo : EIATTR_REGCOUNT
	.align		4
        /*0000*/ 	.byte	0x04, 0x2f
        /*0002*/ 	.short	(.L_1 - .L_0)
	.align		4
.L_0:
        /*0004*/ 	.word	index@(triton_poi_fused_reflection_pad2d_5)
        /*0008*/ 	.word	0x00000020


	//----- nvinfo : EIATTR_MIN_STACK_SIZE
	.align		4
.L_1:
        /*000c*/ 	.byte	0x04, 0x12
        /*000e*/ 	.short	(.L_3 - .L_2)
	.align		4
.L_2:
        /*0010*/ 	.word	index@(triton_poi_fused_reflection_pad2d_5)
        /*0014*/ 	.word	0x00000000


	//----- nvinfo : EIATTR_FRAME_SIZE
	.align		4
.L_3:
        /*0018*/ 	.byte	0x04, 0x11
        /*001a*/ 	.short	(.L_5 - .L_4)
	.align		4
.L_4:
        /*001c*/ 	.word	index@(triton_poi_fused_reflection_pad2d_5)
        /*0020*/ 	.word	0x00000000


	//----- nvinfo : EIATTR_MIN_STACK_SIZE
	.align		4
.L_5:
        /*0024*/ 	.byte	0x04, 0x12
        /*0026*/ 	.short	(.L_7 - .L_6)
	.align		4
.L_6:
        /*0028*/ 	.word	index@(triton_poi_fused_reflection_pad2d_5)
        /*002c*/ 	.word	0x00000000
.L_7:


//--------------------- .nv.info.triton_poi_fused_reflection_pad2d_5 --------------------------
	.section	.nv.info.triton_poi_fused_reflection_pad2d_5,"",@"SHT_CUDA_INFO"
	.sectionflags	@""
	.align	4


	//----- nvinfo : EIATTR_CUDA_API_VERSION
	.align		4
        /*0000*/ 	.byte	0x04, 0x37
        /*0002*/ 	.short	(.L_9 - .L_8)
.L_8:
        /*0004*/ 	.word	0x0000007c


	//----- nvinfo : EIATTR_KPARAM_INFO
	.align		4
.L_9:
        /*0008*/ 	.byte	0x04, 0x17
        /*000a*/ 	.short	(.L_11 - .L_10)
.L_10:
        /*000c*/ 	.word	0x00000000
        /*0010*/ 	.short	0x0003
        /*0012*/ 	.short	0x0014
        /*0014*/ 	.byte	0x00, 0xf0, 0x11, 0x00


	//----- nvinfo : EIATTR_KPARAM_INFO
	.align		4
.L_11:
        /*0018*/ 	.byte	0x04, 0x17
        /*001a*/ 	.short	(.L_13 - .L_12)
.L_12:
        /*001c*/ 	.word	0x00000000
        /*0020*/ 	.short	0x0002
        /*0022*/ 	.short	0x0010
        /*0024*/ 	.byte	0x00, 0xf0, 0x11, 0x00


	//----- nvinfo : EIATTR_KPARAM_INFO
	.align		4
.L_13:
        /*0028*/ 	.byte	0x04, 0x17
        /*002a*/ 	.short	(.L_15 - .L_14)
.L_14:
        /*002c*/ 	.word	0x00000000
        /*0030*/ 	.short	0x0001
        /*0032*/ 	.short	0x0008
        /*0034*/ 	.byte	0x00, 0xf4, 0x21, 0x00


	//----- nvinfo : EIATTR_KPARAM_INFO
	.align		4
.L_15:
        /*0038*/ 	.byte	0x04, 0x17
        /*003a*/ 	.short	(.L_17 - .L_16)
.L_16:
        /*003c*/ 	.word	0x00000000
        /*0040*/ 	.short	0x0000
        /*0042*/ 	.short	0x0000
        /*0044*/ 	.byte	0x00, 0xf4, 0x21, 0x00


	//----- nvinfo : EIATTR_SPARSE_MMA_MASK
	.align		4
.L_17:
        /*0048*/ 	.byte	0x03, 0x50
        /*004a*/ 	.short	0x0000


	//----- nvinfo : EIATTR_MAXREG_COUNT
	.align		4
        /*004c*/ 	.byte	0x03, 0x1b
        /*004e*/ 	.short	0x00ff


	//----- nvinfo : EIATTR_EXIT_INSTR_OFFSETS
	.align		4
        /*0050*/ 	.byte	0x04, 0x1c
        /*0052*/ 	.short	(.L_19 - .L_18)


	//   ....[0]....
.L_18:
        /*0054*/ 	.word	0x00000740


	//   ....[1]....
        /*0058*/ 	.word	0x00000790


	//----- nvinfo : EIATTR_REQNTID
	.align		4
.L_19:
        /*005c*/ 	.byte	0x04, 0x10
        /*005e*/ 	.short	(.L_21 - .L_20)
.L_20:
        /*0060*/ 	.word	0x00000080
        /*0064*/ 	.word	0x00000001
        /*0068*/ 	.word	0x00000001


	//----- nvinfo : EIATTR_CBANK_PARAM_SIZE
	.align		4
.L_21:
        /*006c*/ 	.byte	0x03, 0x19
        /*006e*/ 	.short	0x0018


	//----- nvinfo : EIATTR_PARAM_CBANK
	.align		4
        /*0070*/ 	.byte	0x04, 0x0a
        /*0072*/ 	.short	(.L_23 - .L_22)
	.align		4
.L_22:
        /*0074*/ 	.word	index@(.nv.constant0.triton_poi_fused_reflection_pad2d_5)
        /*0078*/ 	.short	0x0210
        /*007a*/ 	.short	0x0018


	//----- nvinfo : EIATTR_SW_WAR
	.align		4
.L_23:
        /*007c*/ 	.byte	0x04, 0x36
        /*007e*/ 	.short	(.L_25 - .L_24)
.L_24:
        /*0080*/ 	.word	0x00000008
.L_25:


//--------------------- .nv.callgraph             --------------------------
	.section	.nv.callgraph,"",@"SHT_CUDA_CALLGRAPH"
	.align	4
	.sectionentsize	8
	.align		4
        /*0000*/ 	.word	0x00000000
	.align		4
        /*0004*/ 	.word	0xffffffff
	.align		4
        /*0008*/ 	.word	0x00000000
	.align		4
        /*000c*/ 	.word	0xfffffffe
	.align		4
        /*0010*/ 	.word	0x00000000
	.align		4
        /*0014*/ 	.word	0xfffffffd
	.align		4
        /*0018*/ 	.word	0x00000000
	.align		4
        /*001c*/ 	.word	0xfffffffc


//--------------------- .text.triton_poi_fused_reflection_pad2d_5 --------------------------
	.section	.text.triton_poi_fused_reflection_pad2d_5,"ax",@progbits
	.sectionflags	@"SHF_BARRIERS=1"
	.align	128
        .global         triton_poi_fused_reflection_pad2d_5
        .type           triton_poi_fused_reflection_pad2d_5,@function
        .size           triton_poi_fused_reflection_pad2d_5,(.L_x_1 - triton_poi_fused_reflection_pad2d_5)
        .other          triton_poi_fused_reflection_pad2d_5,@"STO_CUDA_ENTRY STV_DEFAULT"
triton_poi_fused_reflection_pad2d_5:
.text.triton_poi_fused_reflection_pad2d_5:
[----:B------:R-:W0:Y:S01]  /*0000*/  LDC R1, c[0x0][0x28] ;  /* 0x00000a00ff017b82 */ /* 0x000e220000000800 */
[----:B------:R-:W1:Y:S01]  /*0010*/  S2R R14, SR_CTAID.X ;  /* 0x00000000000e7919 */ /* 0x000e620000002500 */
[----:B------:R-:W-:-:S06]  /*0020*/  IMAD.MOV.U32 R2, RZ, RZ, RZ ;  /* 0x000000ffff027224 */ /* 0x000fcc00078e00ff */
[----:B------:R-:W2:Y:S01]  /*0030*/  LDC.64 R16, c[0x0][0x210] ;  /* 0x00008400ff107b82 */ /* 0x000ea20000000a00 */
[----:B------:R-:W-:Y:S01]  /*0040*/  CS2R R18, SRZ ;  /* 0x0000000000127805 */ /* 0x000fe2000001ff00 */
[----:B------:R-:W3:Y:S01]  /*0050*/  S2R R15, SR_TID.X ;  /* 0x00000000000f7919 */ /* 0x000ee20000002100 */
[----:B------:R-:W-:Y:S01]  /*0060*/  ULDC.64 UR6, c[0x0][0x208] ;  /* 0x0000820000067ab9 */ /* 0x000fe20000000a00 */
[----:B------:R-:W4:Y:S01]  /*0070*/  S2R R4, SR_CTAID.Y ;  /* 0x0000000000047919 */ /* 0x000f220000002600 */
[----:B-1----:R-:W-:-:S05]  /*0080*/  IMAD.SHL.U32 R14, R14, 0x40, RZ ;  /* 0x000000400e0e7824 */ /* 0x002fca00078e00ff */
[----:B---3--:R-:W-:-:S04]  /*0090*/  LOP3.LUT R3, R14, 0x3f, R15, 0xf8, !PT ;  /* 0x0000003f0e037812 */ /* 0x008fc800078ef80f */
[C---:B------:R-:W-:Y:S01]  /*00a0*/  ISETP.GE.AND P0, PT, R3.reuse, 0x1324, PT ;  /* 0x000013240300780c */ /* 0x040fe20003f06270 */
[----:B------:R-:W-:-:S05]  /*00b0*/  IMAD.HI R0, R3, -0x15f15f15, R2 ;  /* 0xea0ea0eb03007827 */ /* 0x000fca00078e0202 */
[----:B------:R-:W-:-:S04]  /*00c0*/  SHF.R.U32.HI R5, RZ, 0x1f, R0 ;  /* 0x0000001fff057819 */ /* 0x000fc80000011600 */
[----:B------:R-:W-:-:S05]  /*00d0*/  LEA.HI.SX32 R5, R0, R5, 0x1a ;  /* 0x0000000500057211 */ /* 0x000fca00078fd2ff */
[C---:B------:R-:W-:Y:S02]  /*00e0*/  IMAD R0, R5.reuse, -0x46, R3 ;  /* 0xffffffba05007824 */ /* 0x040fe400078e0203 */
[----:B------:R-:W-:Y:S02]  /*00f0*/  VIADD R5, R5, 0xfffffffd ;  /* 0xfffffffd05057836 */ /* 0x000fe40000000000 */
[----:B------:R-:W-:-:S03]  /*0100*/  VIADD R0, R0, 0xfffffffd ;  /* 0xfffffffd00007836 */ /* 0x000fc60000000000 */
[----:B------:R-:W-:Y:S02]  /*0110*/  IABS R2, R5 ;  /* 0x0000000500027213 */ /* 0x000fe40000000000 */
[----:B------:R-:W-:Y:S02]  /*0120*/  IABS R0, R0 ;  /* 0x0000000000007213 */ /* 0x000fe40000000000 */
[----:B------:R-:W-:Y:S01]  /*0130*/  SHF.R.U32.HI R5, RZ, 0x6, R15 ;  /* 0x00000006ff057819 */ /* 0x000fe2000001160f */
[----:B------:R-:W-:Y:S02]  /*0140*/  VIADD R2, R2, 0xffffffc1 ;  /* 0xffffffc102027836 */ /* 0x000fe40000000000 */
[----:B------:R-:W-:Y:S01]  /*0150*/  VIADD R0, R0, 0xffffffc1 ;  /* 0xffffffc100007836 */ /* 0x000fe20000000000 */
[----:B------:R-:W-:Y:S02]  /*0160*/  SGXT.U32 R5, R5, 0x1 ;  /* 0x000000010505781a */ /* 0x000fe40000000000 */
[----:B------:R-:W-:-:S02]  /*0170*/  IABS R2, R2 ;  /* 0x0000000200027213 */ /* 0x000fc40000000000 */
[----:B------:R-:W-:Y:S01]  /*0180*/  IABS R7, R0 ;  /* 0x0000000000077213 */ /* 0x000fe20000000000 */
[----:B----4-:R-:W-:-:S04]  /*0190*/  IMAD.SHL.U32 R0, R4, 0x10, RZ ;  /* 0x0000001004007824 */ /* 0x010fc800078e00ff */
[----:B------:R-:W-:Y:S01]  /*01a0*/  IMAD R3, R2, 0x40, R7 ;  /* 0x0000004002037824 */ /* 0x000fe200078e0207 */
[----:B------:R-:W-:Y:S02]  /*01b0*/  LOP3.LUT R2, R0, R5, RZ, 0xfc, !PT ;  /* 0x0000000500027212 */ /* 0x000fe400078efcff */
[----:B------:R-:W-:Y:S02]  /*01c0*/  LOP3.LUT R4, R0, 0x2, R5, 0xfe, !PT ;  /* 0x0000000200047812 */ /* 0x000fe400078efe05 */
[----:B------:R-:W-:Y:S02]  /*01d0*/  IADD3 R11, -R3, 0xfff, RZ ;  /* 0x00000fff030b7810 */ /* 0x000fe40007ffe1ff */
[C---:B------:R-:W-:Y:S02]  /*01e0*/  ISETP.LT.AND P1, PT, R2.reuse, 0x10, !P0 ;  /* 0x000000100200780c */ /* 0x040fe40004721270 */
[----:B------:R-:W-:Y:S01]  /*01f0*/  LOP3.LUT R6, R0, 0x4, R5, 0xfe, !PT ;  /* 0x0000000400067812 */ /* 0x000fe200078efe05 */
[----:B------:R-:W-:Y:S01]  /*0200*/  IMAD R3, R2, 0x1000, R11 ;  /* 0x0000100002037824 */ /* 0x000fe200078e020b */
[----:B------:R-:W-:-:S03]  /*0210*/  LOP3.LUT R7, R0, 0x6, R5, 0xfe, !PT ;  /* 0x0000000600077812 */ /* 0x000fc600078efe05 */
[----:B--2---:R-:W-:Y:S01]  /*0220*/  IMAD.WIDE R2, R3, 0x4, R16 ;  /* 0x0000000403027825 */ /* 0x004fe200078e0210 */
[----:B------:R-:W-:Y:S02]  /*0230*/  LOP3.LUT R8, R0, 0x8, R5, 0xfe, !PT ;  /* 0x0000000800087812 */ /* 0x000fe400078efe05 */
[----:B------:R-:W-:Y:S02]  /*0240*/  LOP3.LUT R9, R0, 0xa, R5, 0xfe, !PT ;  /* 0x0000000a00097812 */ /* 0x000fe400078efe05 */
[----:B------:R-:W-:Y:S01]  /*0250*/  LOP3.LUT R10, R0, 0xc, R5, 0xfe, !PT ;  /* 0x0000000c000a7812 */ /* 0x000fe200078efe05 */
[----:B------:R1:W2:Y:S01]  /*0260*/  @P1 LDG.E.EL R18, desc[UR6][R2.64] ;  /* 0x0000000602121981 */ /* 0x0002a2000c2e1900 */
[----:B------:R-:W-:Y:S01]  /*0270*/  LOP3.LUT R5, R0, 0xe, R5, 0xfe, !PT ;  /* 0x0000000e00057812 */ /* 0x000fe200078efe05 */
[--C-:B------:R-:W-:Y:S01]  /*0280*/  IMAD R13, R6, 0x1000, R11.reuse ;  /* 0x00001000060d7824 */ /* 0x100fe200078e020b */
[----:B------:R-:W-:Y:S01]  /*0290*/  ISETP.LT.AND P6, PT, R4, 0x10, !P0 ;  /* 0x000000100400780c */ /* 0x000fe200047c1270 */
[--C-:B------:R-:W-:Y:S01]  /*02a0*/  IMAD R23, R8, 0x1000, R11.reuse ;  /* 0x0000100008177824 */ /* 0x100fe200078e020b */
[----:B------:R-:W-:Y:S01]  /*02b0*/  ISETP.LT.AND P5, PT, R6, 0x10, !P0 ;  /* 0x000000100600780c */ /* 0x000fe200047a1270 */
[--C-:B------:R-:W-:Y:S01]  /*02c0*/  IMAD R25, R9, 0x1000, R11.reuse ;  /* 0x0000100009197824 */ /* 0x100fe200078e020b */
[C---:B------:R-:W-:Y:S01]  /*02d0*/  ISETP.LT.AND P4, PT, R7.reuse, 0x10, !P0 ;  /* 0x000000100700780c */ /* 0x040fe20004781270 */
[--C-:B------:R-:W-:Y:S01]  /*02e0*/  IMAD R7, R7, 0x1000, R11.reuse ;  /* 0x0000100007077824 */ /* 0x100fe200078e020b */
[----:B------:R-:W-:Y:S01]  /*02f0*/  ISETP.LT.AND P3, PT, R8, 0x10, !P0 ;  /* 0x000000100800780c */ /* 0x000fe20004761270 */
[--C-:B-1----:R-:W-:Y:S01]  /*0300*/  IMAD R3, R4, 0x1000, R11.reuse ;  /* 0x0000100004037824 */ /* 0x102fe200078e020b */
[----:B------:R-:W-:Y:S01]  /*0310*/  ISETP.LT.AND P2, PT, R9, 0x10, !P0 ;  /* 0x000000100900780c */ /* 0x000fe20004741270 */
[C-C-:B------:R-:W-:Y:S01]  /*0320*/  IMAD R27, R10.reuse, 0x1000, R11.reuse ;  /* 0x000010000a1b7824 */ /* 0x140fe200078e020b */
[----:B------:R-:W-:Y:S01]  /*0330*/  ISETP.LT.AND P1, PT, R10, 0x10, !P0 ;  /* 0x000000100a00780c */ /* 0x000fe20004721270 */
[C---:B------:R-:W-:Y:S01]  /*0340*/  IMAD R29, R5.reuse, 0x1000, R11 ;  /* 0x00001000051d7824 */ /* 0x040fe200078e020b */
[----:B------:R-:W-:Y:S01]  /*0350*/  ISETP.LT.AND P0, PT, R5, 0x10, !P0 ;  /* 0x000000100500780c */ /* 0x000fe20004701270 */
[----:B------:R-:W-:Y:S01]  /*0360*/  IMAD.WIDE R4, R13, 0x4, R16 ;  /* 0x000000040d047825 */ /* 0x000fe200078e0210 */
[----:B------:R-:W-:-:S03]  /*0370*/  CS2R R20, SRZ ;  /* 0x0000000000147805 */ /* 0x000fc6000001ff00 */
[--C-:B------:R-:W-:Y:S01]  /*0380*/  IMAD.WIDE R8, R23, 0x4, R16.reuse ;  /* 0x0000000417087825 */ /* 0x100fe200078e0210 */
[----:B------:R-:W-:Y:S01]  /*0390*/  CS2R R22, SRZ ;  /* 0x0000000000167805 */ /* 0x000fe2000001ff00 */
[----:B------:R-:W3:Y:S02]  /*03a0*/  @P5 LDG.E.EL R19, desc[UR6][R4.64] ;  /* 0x0000000604135981 */ /* 0x000ee4000c2e1900 */
[--C-:B------:R-:W-:Y:S01]  /*03b0*/  IMAD.WIDE R10, R25, 0x4, R16.reuse ;  /* 0x00000004190a7825 */ /* 0x100fe200078e0210 */
[----:B------:R-:W-:Y:S02]  /*03c0*/  CS2R R24, SRZ ;  /* 0x0000000000187805 */ /* 0x000fe4000001ff00 */
[----:B------:R-:W4:Y:S01]  /*03d0*/  @P3 LDG.E.EL R22, desc[UR6][R8.64] ;  /* 0x0000000608163981 */ /* 0x000f22000c2e1900 */
[----:B------:R-:W-:-:S03]  /*03e0*/  IMAD.WIDE R2, R3, 0x4, R16 ;  /* 0x0000000403027825 */ /* 0x000fc600078e0210 */
[----:B------:R-:W5:Y:S01]  /*03f0*/  @P2 LDG.E.EL R23, desc[UR6][R10.64] ;  /* 0x000000060a172981 */ /* 0x000f62000c2e1900 */
[----:B------:R-:W-:-:S03]  /*0400*/  IMAD.WIDE R6, R7, 0x4, R16 ;  /* 0x0000000407067825 */ /* 0x000fc600078e0210 */
[----:B------:R1:W5:Y:S01]  /*0410*/  @P6 LDG.E.EL R21, desc[UR6][R2.64] ;  /* 0x0000000602156981 */ /* 0x000362000c2e1900 */
[----:B------:R-:W-:-:S03]  /*0420*/  IMAD.WIDE R12, R27, 0x4, R16 ;  /* 0x000000041b0c7825 */ /* 0x000fc600078e0210 */
[----:B------:R-:W5:Y:S01]  /*0430*/  @P4 LDG.E.EL R20, desc[UR6][R6.64] ;  /* 0x0000000606144981 */ /* 0x000f62000c2e1900 */
[----:B------:R-:W-:-:S03]  /*0440*/  IMAD.WIDE R16, R29, 0x4, R16 ;  /* 0x000000041d107825 */ /* 0x000fc600078e0210 */
[----:B------:R-:W5:Y:S04]  /*0450*/  @P1 LDG.E.EL R25, desc[UR6][R12.64] ;  /* 0x000000060c191981 */ /* 0x000f68000c2e1900 */
[----:B------:R-:W5:Y:S01]  /*0460*/  @P0 LDG.E.EL R24, desc[UR6][R16.64] ;  /* 0x0000000610180981 */ /* 0x000f62000c2e1900 */
[----:B------:R-:W1:Y:S01]  /*0470*/  S2R R26, SR_TID.X ;  /* 0x00000000001a7919 */ /* 0x000e620000002100 */
[----:B------:R-:W1:Y:S01]  /*0480*/  S2UR UR5, SR_CgaCtaId ;  /* 0x00000000000579c3 */ /* 0x000e620000008800 */
[----:B------:R-:W-:Y:S02]  /*0490*/  UMOV UR4, 0x400 ;  /* 0x0000040000047882 */ /* 0x000fe40000000000 */
[----:B-1----:R-:W-:Y:S01]  /*04a0*/  UPRMT UR4, UR5, 0x654, UR4 ;  /* 0x0000065405047896 */ /* 0x002fe20008000004 */
[----:B0-----:R-:W-:Y:S01]  /*04b0*/  IMAD.SHL.U32 R2, R26, 0x10, RZ ;  /* 0x000000101a027824 */ /* 0x001fe200078e00ff */
[----:B------:R-:W-:-:S04]  /*04c0*/  SHF.R.U32.HI R3, RZ, 0x6, R26 ;  /* 0x00000006ff037819 */ /* 0x000fc8000001161a */
[----:B------:R-:W-:Y:S02]  /*04d0*/  SGXT.U32 R3, R3, 0x1 ;  /* 0x000000010303781a */ /* 0x000fe40000000000 */
[----:B------:R-:W-:-:S04]  /*04e0*/  LOP3.LUT R2, R2, 0x3f0, RZ, 0xc0, !PT ;  /* 0x000003f002027812 */ /* 0x000fc800078ec0ff */
[C---:B------:R-:W-:Y:S01]  /*04f0*/  LOP3.LUT R3, R2.reuse, R3, RZ, 0xfc, !PT ;  /* 0x0000000302037212 */ /* 0x040fe200078efcff */
[----:B------:R-:W-:-:S04]  /*0500*/  VIADD R2, R2, UR4 ;  /* 0x0000000402027c36 */ /* 0x000fc80008000000 */
[----:B------:R-:W-:Y:S01]  /*0510*/  IMAD R10, R3, 0x4, R2 ;  /* 0x00000004030a7824 */ /* 0x000fe200078e0202 */
[C---:B------:R-:W-:Y:S01]  /*0520*/  LOP3.LUT R2, R26.reuse, 0x7c, RZ, 0xc0, !PT ;  /* 0x0000007c1a027812 */ /* 0x040fe200078ec0ff */
[----:B------:R-:W-:-:S03]  /*0530*/  IMAD.SHL.U32 R8, R26, 0x4, RZ ;  /* 0x000000041a087824 */ /* 0x000fc600078e00ff */
[----:B------:R-:W-:Y:S02]  /*0540*/  LEA R3, R2, UR4, 0x2 ;  /* 0x0000000402037c11 */ /* 0x000fe4000f8e10ff */
[----:B------:R-:W-:-:S05]  /*0550*/  LOP3.LUT R8, R8, 0x1fc, RZ, 0xc0, !PT ;  /* 0x000001fc08087812 */ /* 0x000fca00078ec0ff */
[----:B------:R-:W-:Y:S02]  /*0560*/  IMAD R4, R8, 0x4, R3 ;  /* 0x0000000408047824 */ /* 0x000fe400078e0203 */
[----:B------:R-:W-:Y:S01]  /*0570*/  IMAD.SHL.U32 R9, R15, 0x4, RZ ;  /* 0x000000040f097824 */ /* 0x000fe200078e00ff */
[----:B------:R-:W0:Y:S01]  /*0580*/  LDC.64 R2, c[0x0][0x218] ;  /* 0x00008600ff027b82 */ /* 0x000e220000000a00 */
[----:B------:R-:W-:-:S03]  /*0590*/  SHF.R.U32.HI R11, RZ, 0x2, R15 ;  /* 0x00000002ff0b7819 */ /* 0x000fc6000001160f */
[----:B------:R-:W-:Y:S02]  /*05a0*/  LOP3.LUT R9, R0, 0xc, R9, 0xf8, !PT ;  /* 0x0000000c00097812 */ /* 0x000fe400078ef809 */
[----:B------:R-:W-:Y:S02]  /*05b0*/  SGXT.U32 R11, R11, 0x5 ;  /* 0x000000050b0b781a */ /* 0x000fe40000000000 */
[----:B------:R-:W-:Y:S02]  /*05c0*/  SHF.R.U32.HI R0, RZ, 0x2, R9 ;  /* 0x00000002ff007819 */ /* 0x000fe40000011609 */
[----:B------:R-:W-:Y:S02]  /*05d0*/  LOP3.LUT R11, R14, R11, RZ, 0xfc, !PT ;  /* 0x0000000b0e0b7212 */ /* 0x000fe400078efcff */
[----:B------:R-:W-:Y:S01]  /*05e0*/  ISETP.GE.AND P0, PT, R9, 0x10, PT ;  /* 0x000000100900780c */ /* 0x000fe20003f06270 */
[----:B------:R-:W-:Y:S01]  /*05f0*/  IMAD R9, R0, 0x4c90, RZ ;  /* 0x00004c9000097824 */ /* 0x000fe200078e02ff */
[----:B------:R-:W-:-:S02]  /*0600*/  LOP3.LUT R0, R11, 0x20, RZ, 0xfc, !PT ;  /* 0x000000200b007812 */ /* 0x000fc400078efcff */
[C---:B------:R-:W-:Y:S02]  /*0610*/  ISETP.LT.AND P1, PT, R11.reuse, 0x1324, !P0 ;  /* 0x000013240b00780c */ /* 0x040fe40004721270 */
[----:B------:R-:W-:Y:S01]  /*0620*/  ISETP.LT.AND P0, PT, R0, 0x1324, !P0 ;  /* 0x000013240000780c */ /* 0x000fe20004701270 */
[----:B------:R-:W-:Y:S01]  /*0630*/  IMAD R11, R11, 0x4, R9 ;  /* 0x000000040b0b7824 */ /* 0x000fe200078e0209 */
[----:B--2---:R-:W-:Y:S04]  /*0640*/  STS [R10], R18 ;  /* 0x000000120a007388 */ /* 0x004fe80000000800 */
[----:B---3--:R-:W-:Y:S04]  /*0650*/  STS [R10+0x10], R19 ;  /* 0x000010130a007388 */ /* 0x008fe80000000800 */
[----:B----4-:R-:W-:Y:S04]  /*0660*/  STS [R10+0x20], R22 ;  /* 0x000020160a007388 */ /* 0x010fe80000000800 */
[----:B-----5:R-:W-:Y:S04]  /*0670*/  STS [R10+0x28], R23 ;  /* 0x000028170a007388 */ /* 0x020fe80000000800 */
[----:B------:R-:W-:Y:S04]  /*0680*/  STS [R10+0x8], R21 ;  /* 0x000008150a007388 */ /* 0x000fe80000000800 */
[----:B------:R-:W-:Y:S04]  /*0690*/  STS [R10+0x18], R20 ;  /* 0x000018140a007388 */ /* 0x000fe80000000800 */
[----:B------:R-:W-:Y:S04]  /*06a0*/  STS [R10+0x30], R25 ;  /* 0x000030190a007388 */ /* 0x000fe80000000800 */
[----:B------:R1:W-:Y:S01]  /*06b0*/  STS [R10+0x38], R24 ;  /* 0x000038180a007388 */ /* 0x0003e20000000800 */
[----:B------:R-:W-:Y:S06]  /*06c0*/  BAR.SYNC.DEFER_BLOCKING 0x0 ;  /* 0x0000000000007b1d */ /* 0x000fec0000010000 */
[----:B------:R-:W2:Y:S01]  /*06d0*/  LDS.128 R4, [R4] ;  /* 0x0000000004047984 */ /* 0x000ea20000000c00 */
[----:B-1----:R-:W-:-:S04]  /*06e0*/  LOP3.LUT R10, R8, 0x200, RZ, 0xfc, !PT ;  /* 0x00000200080a7812 */ /* 0x002fc800078efcff */
[----:B------:R-:W-:-:S05]  /*06f0*/  LOP3.LUT R10, R10, 0x3f0, RZ, 0xc0, !PT ;  /* 0x000003f00a0a7812 */ /* 0x000fca00078ec0ff */
[----:B------:R-:W-:Y:S02]  /*0700*/  VIADD R13, R10, UR4 ;  /* 0x000000040a0d7c36 */ /* 0x000fe40008000000 */
[----:B0-----:R-:W-:-:S04]  /*0710*/  IMAD.WIDE R10, R11, 0x4, R2 ;  /* 0x000000040b0a7825 */ /* 0x001fc800078e0202 */
[----:B------:R-:W-:Y:S01]  /*0720*/  IMAD R13, R8, 0x4, R13 ;  /* 0x00000004080d7824 */ /* 0x000fe200078e020d */
[----:B--2---:R0:W-:Y:S02]  /*0730*/  @P1 STG.E.128 desc[UR6][R10.64], R4 ;  /* 0x000000040a001986 */ /* 0x0041e4000c101d06 */
[----:B0-----:R-:W-:Y:S05]  /*0740*/  @!P0 EXIT ;  /* 0x000000000000894d */ /* 0x001fea0003800000 */
[----:B------:R-:W0:Y:S01]  /*0750*/  LDS.128 R12, [R13+0x800] ;  /* 0x000800000d0c7984 */ /* 0x000e220000000c00 */
[----:B------:R-:W-:-:S04]  /*0760*/  IMAD R9, R0, 0x4, R9 ;  /* 0x0000000400097824 */ /* 0x000fc800078e0209 */
[----:B------:R-:W-:-:S05]  /*0770*/  IMAD.WIDE R2, R9, 0x4, R2 ;  /* 0x0000000409027825 */ /* 0x000fca00078e0202 */
[----:B0-----:R-:W-:Y:S01]  /*0780*/  STG.E.128 desc[UR6][R2.64], R12 ;  /* 0x0000000c02007986 */ /* 0x001fe2000c101d06 */
[----:B------:R-:W-:Y:S05]  /*0790*/  EXIT ;  /* 0x000000000000794d */ /* 0x000fea0003800000 */
.L_x_0:
[----:B------:R-:W-:-:S00]  /*07a0*/  BRA `(.L_x_0) ;  /* 0xfffffffc00fc7947 */ /* 0x000fc0000383ffff */
[----:B------:R-:W-:-:S00]  /*07b0*/  NOP ;  /* 0x0000000000007918 */ /* 0x000fc00000000000 */
        /* <DEDUP_REMOVED lines=12> */
.L_x_1:


//--------------------- .nv.shared.triton_poi_fused_reflection_pad2d_5 --------------------------
	.section	.nv.shared.triton_poi_fused_reflection_pad2d_5,"aw",@nobits
	.sectionflags	@""
	.align	16
	.zero		1024


//--------------------- .nv.constant0.triton_poi_fused_reflection_pad2d_5 --------------------------
	.section	.nv.constant0.triton_poi_fused_reflection_pad2d_5,"a",@progbits
	.sectionflags	@""
	.align	4
.nv.constant0.triton_poi_fused_reflection_pad2d_5:
	.zero		552
